//
// Generated by NVIDIA NVVM Compiler
//
// Compiler Build ID: CL-36424714
// Cuda compilation tools, release 13.0, V13.0.88
// Based on NVVM 20.0.0
//

.version 9.0
.target sm_100
.address_size 64

	// .globl	_Z9matrixMulPKiS0_Pi
// _ZZ9matrixMulPKiS0_PiE3s_a has been demoted
// _ZZ9matrixMulPKiS0_PiE3s_b has been demoted

.visible .entry _Z9matrixMulPKiS0_Pi(
	.param .u64 .ptr .align 1 _Z9matrixMulPKiS0_Pi_param_0,
	.param .u64 .ptr .align 1 _Z9matrixMulPKiS0_Pi_param_1,
	.param .u64 .ptr .align 1 _Z9matrixMulPKiS0_Pi_param_2
)
{
	.reg .pred 	%p<12>;
	.reg .b32 	%r<160>;
	.reg .b64 	%rd<13>;
	// demoted variable
	.shared .align 4 .b8 _ZZ9matrixMulPKiS0_PiE3s_a[4096];
	// demoted variable
	.shared .align 4 .b8 _ZZ9matrixMulPKiS0_PiE3s_b[4096];
	ld.param.u64 	%rd4, [_Z9matrixMulPKiS0_Pi_param_0];
	ld.param.u64 	%rd5, [_Z9matrixMulPKiS0_Pi_param_1];
	ld.param.u64 	%rd3, [_Z9matrixMulPKiS0_Pi_param_2];
	cvta.to.global.u64 	%rd1, %rd5;
	cvta.to.global.u64 	%rd2, %rd4;
	mov.u32 	%r45, %ctaid.y;
	mov.u32 	%r46, %ntid.y;
	mov.u32 	%r1, %tid.y;
	mad.lo.s32 	%r2, %r45, %r46, %r1;
	mov.u32 	%r47, %ctaid.x;
	mov.u32 	%r3, %ntid.x;
	mov.u32 	%r4, %tid.x;
	mad.lo.s32 	%r5, %r47, %r3, %r4;
	mad.lo.s32 	%r6, %r2, 2055, %r4;
	mul.lo.s32 	%r7, %r1, %r3;
	add.s32 	%r48, %r7, %r4;
	shl.b32 	%r49, %r48, 2;
	mov.u32 	%r50, _ZZ9matrixMulPKiS0_PiE3s_a;
	add.s32 	%r8, %r50, %r49;
	mov.u32 	%r51, _ZZ9matrixMulPKiS0_PiE3s_b;
	add.s32 	%r9, %r51, %r49;
	and.b32  	%r10, %r3, 7;
	and.b32  	%r11, %r3, 2040;
	and.b32  	%r12, %r3, 1;
	and.b32  	%r52, %r3, -8;
	neg.s32 	%r13, %r52;
	shl.b32 	%r53, %r4, 2;
	add.s32 	%r14, %r51, %r53;
	shl.b32 	%r15, %r3, 5;
	shl.b32 	%r54, %r7, 2;
	add.s32 	%r55, %r54, %r50;
	add.s32 	%r16, %r55, 16;
	shl.b32 	%r17, %r3, 2;
	mov.b32 	%r144, 0;
	mov.u32 	%r159, %r144;
$L__BB0_1:
	setp.lt.u32 	%p1, %r3, 8;
	add.s32 	%r58, %r6, %r144;
	mul.wide.u32 	%rd6, %r58, 4;
	add.s64 	%rd7, %rd2, %rd6;
	ld.global.u32 	%r59, [%rd7];
	st.shared.u32 	[%r8], %r59;
	add.s32 	%r60, %r144, %r1;
	mad.lo.s32 	%r61, %r60, 1031, %r5;
	mul.wide.u32 	%rd8, %r61, 4;
	add.s64 	%rd9, %rd1, %rd8;
	ld.global.u32 	%r62, [%rd9];
	st.shared.u32 	[%r9], %r62;
	bar.sync 	0;
	mov.b32 	%r154, 0;
	@%p1 bra 	$L__BB0_4;
	mov.u32 	%r146, %r16;
	mov.u32 	%r147, %r14;
	mov.u32 	%r148, %r13;
$L__BB0_3:
	.pragma "nounroll";
	ld.shared.u32 	%r63, [%r146+-16];
	ld.shared.u32 	%r64, [%r147];
	mad.lo.s32 	%r65, %r64, %r63, %r159;
	ld.shared.u32 	%r66, [%r146+-12];
	add.s32 	%r67, %r147, %r17;
	ld.shared.u32 	%r68, [%r67];
	mad.lo.s32 	%r69, %r68, %r66, %r65;
	ld.shared.u32 	%r70, [%r146+-8];
	add.s32 	%r71, %r67, %r17;
	ld.shared.u32 	%r72, [%r71];
	mad.lo.s32 	%r73, %r72, %r70, %r69;
	ld.shared.u32 	%r74, [%r146+-4];
	add.s32 	%r75, %r71, %r17;
	ld.shared.u32 	%r76, [%r75];
	mad.lo.s32 	%r77, %r76, %r74, %r73;
	ld.shared.u32 	%r78, [%r146];
	add.s32 	%r79, %r75, %r17;
	ld.shared.u32 	%r80, [%r79];
	mad.lo.s32 	%r81, %r80, %r78, %r77;
	ld.shared.u32 	%r82, [%r146+4];
	add.s32 	%r83, %r79, %r17;
	ld.shared.u32 	%r84, [%r83];
	mad.lo.s32 	%r85, %r84, %r82, %r81;
	ld.shared.u32 	%r86, [%r146+8];
	add.s32 	%r87, %r83, %r17;
	ld.shared.u32 	%r88, [%r87];
	mad.lo.s32 	%r89, %r88, %r86, %r85;
	ld.shared.u32 	%r90, [%r146+12];
	add.s32 	%r91, %r87, %r17;
	ld.shared.u32 	%r92, [%r91];
	mad.lo.s32 	%r159, %r92, %r90, %r89;
	add.s32 	%r148, %r148, 8;
	add.s32 	%r147, %r147, %r15;
	add.s32 	%r146, %r146, 32;
	setp.ne.s32 	%p2, %r148, 0;
	mov.u32 	%r154, %r11;
	@%p2 bra 	$L__BB0_3;
$L__BB0_4:
	setp.eq.s32 	%p3, %r10, 0;
	@%p3 bra 	$L__BB0_12;
	add.s32 	%r94, %r10, -1;
	setp.lt.u32 	%p4, %r94, 3;
	@%p4 bra 	$L__BB0_7;
	add.s32 	%r95, %r154, %r7;
	shl.b32 	%r96, %r95, 2;
	mov.u32 	%r97, _ZZ9matrixMulPKiS0_PiE3s_a;
	add.s32 	%r98, %r97, %r96;
	ld.shared.u32 	%r99, [%r98];
	mad.lo.s32 	%r100, %r154, %r3, %r4;
	shl.b32 	%r101, %r100, 2;
	mov.u32 	%r102, _ZZ9matrixMulPKiS0_PiE3s_b;
	add.s32 	%r103, %r102, %r101;
	ld.shared.u32 	%r104, [%r103];
	mad.lo.s32 	%r105, %r104, %r99, %r159;
	ld.shared.u32 	%r106, [%r98+4];
	add.s32 	%r107, %r103, %r17;
	ld.shared.u32 	%r108, [%r107];
	mad.lo.s32 	%r109, %r108, %r106, %r105;
	ld.shared.u32 	%r110, [%r98+8];
	add.s32 	%r111, %r107, %r17;
	ld.shared.u32 	%r112, [%r111];
	mad.lo.s32 	%r113, %r112, %r110, %r109;
	ld.shared.u32 	%r114, [%r98+12];
	add.s32 	%r115, %r111, %r17;
	ld.shared.u32 	%r116, [%r115];
	mad.lo.s32 	%r159, %r116, %r114, %r113;
	add.s32 	%r154, %r154, 4;
$L__BB0_7:
	and.b32  	%r118, %r3, 3;
	setp.eq.s32 	%p5, %r118, 0;
	@%p5 bra 	$L__BB0_12;
	setp.eq.s32 	%p6, %r118, 1;
	@%p6 bra 	$L__BB0_10;
	add.s32 	%r119, %r154, %r7;
	shl.b32 	%r120, %r119, 2;
	mov.u32 	%r121, _ZZ9matrixMulPKiS0_PiE3s_a;
	add.s32 	%r122, %r121, %r120;
	ld.shared.u32 	%r123, [%r122];
	mad.lo.s32 	%r124, %r154, %r3, %r4;
	shl.b32 	%r125, %r124, 2;
	mov.u32 	%r126, _ZZ9matrixMulPKiS0_PiE3s_b;
	add.s32 	%r127, %r126, %r125;
	ld.shared.u32 	%r128, [%r127];
	mad.lo.s32 	%r129, %r128, %r123, %r159;
	ld.shared.u32 	%r130, [%r122+4];
	add.s32 	%r131, %r127, %r17;
	ld.shared.u32 	%r132, [%r131];
	mad.lo.s32 	%r159, %r132, %r130, %r129;
	add.s32 	%r154, %r154, 2;
$L__BB0_10:
	setp.eq.s32 	%p7, %r12, 0;
	@%p7 bra 	$L__BB0_12;
	add.s32 	%r133, %r154, %r7;
	shl.b32 	%r134, %r133, 2;
	mov.u32 	%r135, _ZZ9matrixMulPKiS0_PiE3s_a;
	add.s32 	%r136, %r135, %r134;
	ld.shared.u32 	%r137, [%r136];
	mad.lo.s32 	%r138, %r154, %r3, %r4;
	shl.b32 	%r139, %r138, 2;
	mov.u32 	%r140, _ZZ9matrixMulPKiS0_PiE3s_b;
	add.s32 	%r141, %r140, %r139;
	ld.shared.u32 	%r142, [%r141];
	mad.lo.s32 	%r159, %r142, %r137, %r159;
$L__BB0_12:
	bar.sync 	0;
	add.s32 	%r144, %r144, %r3;
	setp.lt.u32 	%p8, %r144, 2080;
	@%p8 bra 	$L__BB0_1;
	setp.gt.u32 	%p9, %r2, 518;
	setp.gt.s32 	%p10, %r5, 1030;
	or.pred  	%p11, %p9, %p10;
	@%p11 bra 	$L__BB0_15;
	mad.lo.s32 	%r143, %r2, 1031, %r5;
	cvta.to.global.u64 	%rd10, %rd3;
	mul.wide.s32 	%rd11, %r143, 4;
	add.s64 	%rd12, %rd10, %rd11;
	st.global.u32 	[%rd12], %r159;
$L__BB0_15:
	ret;

}


// ===== COMPILED SASS (sm_100) =====

	.target	sm_100

	.elftype	@"ET_EXEC"


//--------------------- .note.nv.tkinfo           --------------------------
	.section	.note.nv.tkinfo,"",@"SHT_NOTE"
	.sectionflags	@"SHF_NOTE_NV_TKINFO"
	.tkinfo
        /*0018*/ 	.word	0x00000002
        /*0030*/ 	.string	""
        /*0030*/ 	.string	"ptxas"
        /*0030*/ 	.string	"Cuda compilation tools, release 13.0, V13.0.88"
        /*0030*/ 	.string	"Build cuda_13.0.r13.0/compiler.36424714_0"
        /*0030*/ 	.string	"-arch sm_100 -m 64 "



//--------------------- .note.nv.cuinfo           --------------------------
	.section	.note.nv.cuinfo,"",@"SHT_NOTE"
	.sectionflags	@"SHF_NOTE_NV_CUINFO"
        /*0018*/ 	.short	0x0002
        /*001a*/ 	.short	0x0064
        /*001c*/ 	.short	0x0082
	.zero		2


//--------------------- .nv.info                  --------------------------
	.section	.nv.info,"",@"SHT_CUDA_INFO"
	.align	4


	//----- nvinfo : EIATTR_REGCOUNT
	.align		4
        /*0000*/ 	.byte	0x04, 0x2f
        /*0002*/ 	.short	(.L_1 - .L_0)
	.align		4
.L_0:
        /*0004*/ 	.word	index@(_Z9matrixMulPKiS0_Pi)
        /*0008*/ 	.word	0x00000020


	//----- nvinfo : EIATTR_FRAME_SIZE
	.align		4
.L_1:
        /*000c*/ 	.byte	0x04, 0x11
        /*000e*/ 	.short	(.L_3 - .L_2)
	.align		4
.L_2:
        /*0010*/ 	.word	index@(_Z9matrixMulPKiS0_Pi)
        /*0014*/ 	.word	0x00000000


	//----- nvinfo : EIATTR_MIN_STACK_SIZE
	.align		4
.L_3:
        /*0018*/ 	.byte	0x04, 0x12
        /*001a*/ 	.short	(.L_5 - .L_4)
	.align		4
.L_4:
        /*001c*/ 	.word	index@(_Z9matrixMulPKiS0_Pi)
        /*0020*/ 	.word	0x00000000
.L_5:


//--------------------- .nv.compat                --------------------------
	.section	.nv.compat,"",@"SHT_CUDA_COMPAT_INFO"
	.align	4
        /*0000*/ 	.byte	0x02, 0x09, 0x00, 0x00, 0x02, 0x02, 0x01, 0x00, 0x02, 0x05, 0x05, 0x00, 0x03, 0x07, 0x01, 0x01
        /*0010*/ 	.byte	0x02, 0x03, 0x00, 0x00, 0x02, 0x06, 0x01, 0x00, 0x04, 0x0b, 0x08, 0x00, 0x09, 0x00, 0x00, 0x00
        /*0020*/ 	.byte	0x00, 0x00, 0x00, 0x00


//--------------------- .nv.info._Z9matrixMulPKiS0_Pi --------------------------
	.section	.nv.info._Z9matrixMulPKiS0_Pi,"",@"SHT_CUDA_INFO"
	.sectionflags	@""
	.align	4


	//----- nvinfo : EIATTR_CUDA_API_VERSION
	.align		4
        /*0000*/ 	.byte	0x04, 0x37
        /*0002*/ 	.short	(.L_7 - .L_6)
.L_6:
        /*0004*/ 	.word	0x00000082


	//----- nvinfo : EIATTR_KPARAM_INFO
	.align		4
.L_7:
        /*0008*/ 	.byte	0x04, 0x17
        /*000a*/ 	.short	(.L_9 - .L_8)
.L_8:
        /*000c*/ 	.word	0x00000000
        /*0010*/ 	.short	0x0002
        /*0012*/ 	.short	0x0010
        /*0014*/ 	.byte	0x00, 0xf5, 0x21, 0x00


	//----- nvinfo : EIATTR_KPARAM_INFO
	.align		4
.L_9:
        /*0018*/ 	.byte	0x04, 0x17
        /*001a*/ 	.short	(.L_11 - .L_10)
.L_10:
        /*001c*/ 	.word	0x00000000
        /*0020*/ 	.short	0x0001
        /*0022*/ 	.short	0x0008
        /*0024*/ 	.byte	0x00, 0xf5, 0x21, 0x00


	//----- nvinfo : EIATTR_KPARAM_INFO
	.align		4
.L_11:
        /*0028*/ 	.byte	0x04, 0x17
        /*002a*/ 	.short	(.L_13 - .L_12)
.L_12:
        /*002c*/ 	.word	0x00000000
        /*0030*/ 	.short	0x0000
        /*0032*/ 	.short	0x0000
        /*0034*/ 	.byte	0x00, 0xf5, 0x21, 0x00


	//----- nvinfo : EIATTR_SPARSE_MMA_MASK
	.align		4
.L_13:
        /*0038*/ 	.byte	0x03, 0x50
        /*003a*/ 	.short	0x0000


	//----- nvinfo : EIATTR_MAXREG_COUNT
	.align		4
        /*003c*/ 	.byte	0x03, 0x1b
        /*003e*/ 	.short	0x00ff


	//----- nvinfo : EIATTR_NUM_BARRIERS
	.align		4
        /*0040*/ 	.byte	0x02, 0x4c
        /*0042*/ 	.byte	0x01
	.zero		1


	//----- nvinfo : EIATTR_MERCURY_ISA_VERSION
	.align		4
        /*0044*/ 	.byte	0x03, 0x5f
        /*0046*/ 	.short	0x0101


	//----- nvinfo : EIATTR_VRC_CTA_INIT_COUNT
	.align		4
        /*0048*/ 	.byte	0x02, 0x4a
	.zero		1
	.zero		1


	//----- nvinfo : EIATTR_EXIT_INSTR_OFFSETS
	.align		4
        /*004c*/ 	.byte	0x04, 0x1c
        /*004e*/ 	.short	(.L_15 - .L_14)


	//   ....[0]....
.L_14:
        /*0050*/ 	.word	0x000009b0


	//   ....[1]....
        /*0054*/ 	.word	0x00000a00


	//----- nvinfo : EIATTR_CBANK_PARAM_SIZE
	.align		4
.L_15:
        /*0058*/ 	.byte	0x03, 0x19
        /*005a*/ 	.short	0x0018


	//----- nvinfo : EIATTR_PARAM_CBANK
	.align		4
        /*005c*/ 	.byte	0x04, 0x0a
        /*005e*/ 	.short	(.L_17 - .L_16)
	.align		4
.L_16:
        /*0060*/ 	.word	index@(.nv.constant0._Z9matrixMulPKiS0_Pi)
        /*0064*/ 	.short	0x0380
        /*0066*/ 	.short	0x0018


	//----- nvinfo : EIATTR_SW_WAR
	.align		4
.L_17:
        /*0068*/ 	.byte	0x04, 0x36
        /*006a*/ 	.short	(.L_19 - .L_18)
.L_18:
        /*006c*/ 	.word	0x00000008
.L_19:


//--------------------- .nv.callgraph             --------------------------
	.section	.nv.callgraph,"",@"SHT_CUDA_CALLGRAPH"
	.align	4
	.sectionentsize	8
	.align		4
        /*0000*/ 	.word	0x00000000
	.align		4
        /*0004*/ 	.word	0xffffffff
	.align		4
        /*0008*/ 	.word	0x00000000
	.align		4
        /*000c*/ 	.word	0xfffffffe
	.align		4
        /*0010*/ 	.word	0x00000000
	.align		4
        /*0014*/ 	.word	0xfffffffd
	.align		4
        /*0018*/ 	.word	0x00000000
	.align		4
        /*001c*/ 	.word	0xfffffffc


//--------------------- .text._Z9matrixMulPKiS0_Pi --------------------------
	.section	.text._Z9matrixMulPKiS0_Pi,"ax",@progbits
	.align	128
        .global         _Z9matrixMulPKiS0_Pi
        .type           _Z9matrixMulPKiS0_Pi,@function
        .size           _Z9matrixMulPKiS0_Pi,(.L_x_7 - _Z9matrixMulPKiS0_Pi)
        .other          _Z9matrixMulPKiS0_Pi,@"STO_CUDA_ENTRY STV_DEFAULT"
_Z9matrixMulPKiS0_Pi:
.text._Z9matrixMulPKiS0_Pi:
[----:B------:R-:W-:Y:S01]  /*0000*/  LDC R1, c[0x0][0x37c] ;  /* 0x0000df00ff017b82 */ /* 0x000fe20000000800 */
[----:B------:R-:W0:Y:S07]  /*0010*/  S2R R0, SR_TID.Y ;  /* 0x0000000000007919 */ /* 0x000e2e0000002200 */
[----:B------:R-:W1:Y:S01]  /*0020*/  LDC R9, c[0x0][0x364] ;  /* 0x0000d900ff097b82 */ /* 0x000e620000000800 */
[----:B------:R-:W-:Y:S01]  /*0030*/  UMOV UR4, 0x400 ;  /* 0x0000040000047882 */ /* 0x000fe20000000000 */
[----:B------:R-:W-:Y:S01]  /*0040*/  HFMA2 R8, -RZ, RZ, 0, 0 ;  /* 0x00000000ff087431 */ /* 0x000fe200000001ff */
[----:B------:R-:W2:Y:S01]  /*0050*/  S2R R6, SR_TID.X ;  /* 0x0000000000067919 */ /* 0x000ea20000002100 */
[----:B------:R-:W-:Y:S01]  /*0060*/  UIADD3 UR5, UPT, UPT, UR4, 0x1000, URZ ;  /* 0x0000100004057890 */ /* 0x000fe2000fffe0ff */
[----:B------:R-:W-:Y:S01]  /*0070*/  IMAD.MOV.U32 R19, RZ, RZ, RZ ;  /* 0x000000ffff137224 */ /* 0x000fe200078e00ff */
[----:B------:R-:W3:Y:S02]  /*0080*/  LDCU.64 UR8, c[0x0][0x358] ;  /* 0x00006b00ff0877ac */ /* 0x000ee40008000a00 */
[----:B------:R-:W4:Y:S08]  /*0090*/  S2UR UR6, SR_CgaCtaId ;  /* 0x00000000000679c3 */ /* 0x000f300000008800 */
[----:B------:R-:W0:Y:S08]  /*00a0*/  LDC R7, c[0x0][0x360] ;  /* 0x0000d800ff077b82 */ /* 0x000e300000000800 */
[----:B------:R-:W1:Y:S08]  /*00b0*/  S2UR UR7, SR_CTAID.Y ;  /* 0x00000000000779c3 */ /* 0x000e700000002600 */
[----:B------:R-:W5:Y:S01]  /*00c0*/  S2UR UR10, SR_CTAID.X ;  /* 0x00000000000a79c3 */ /* 0x000f620000002500 */
[----:B----4-:R-:W-:-:S02]  /*00d0*/  ULEA UR4, UR6, UR4, 0x18 ;  /* 0x0000000406047291 */ /* 0x010fc4000f8ec0ff */
[----:B------:R-:W-:Y:S01]  /*00e0*/  ULEA UR5, UR6, UR5, 0x18 ;  /* 0x0000000506057291 */ /* 0x000fe2000f8ec0ff */
[----:B0-----:R-:W-:Y:S01]  /*00f0*/  IMAD R11, R0, R7, RZ ;  /* 0x00000007000b7224 */ /* 0x001fe200078e02ff */
[C---:B------:R-:W-:Y:S02]  /*0100*/  LOP3.LUT R14, R7.reuse, 0xfffffff8, RZ, 0xc0, !PT ;  /* 0xfffffff8070e7812 */ /* 0x040fe400078ec0ff */
[----:B------:R-:W-:Y:S02]  /*0110*/  LOP3.LUT R21, R7, 0x7, RZ, 0xc0, !PT ;  /* 0x0000000707157812 */ /* 0x000fe400078ec0ff */
[C---:B--2---:R-:W-:Y:S01]  /*0120*/  IADD3 R17, PT, PT, R11.reuse, R6, RZ ;  /* 0x000000060b117210 */ /* 0x044fe20007ffe0ff */
[----:B------:R-:W-:Y:S01]  /*0130*/  IMAD.MOV R14, RZ, RZ, -R14 ;  /* 0x000000ffff0e7224 */ /* 0x000fe200078e0a0e */
[----:B------:R-:W-:Y:S01]  /*0140*/  LEA R18, R11, UR4, 0x2 ;  /* 0x000000040b127c11 */ /* 0x000fe2000f8e10ff */
[----:B-1----:R-:W-:Y:S01]  /*0150*/  IMAD R9, R9, UR7, R0 ;  /* 0x0000000709097c24 */ /* 0x002fe2000f8e0200 */
[----:B------:R-:W-:-:S02]  /*0160*/  LEA R16, R17, UR4, 0x2 ;  /* 0x0000000411107c11 */ /* 0x000fc4000f8e10ff */
[----:B------:R-:W-:Y:S01]  /*0170*/  LOP3.LUT R12, R7, 0x7f8, RZ, 0xc0, !PT ;  /* 0x000007f8070c7812 */ /* 0x000fe200078ec0ff */
[--C-:B------:R-:W-:Y:S01]  /*0180*/  IMAD R13, R9, 0x807, R6.reuse ;  /* 0x00000807090d7824 */ /* 0x100fe200078e0206 */
[----:B------:R-:W-:Y:S02]  /*0190*/  LEA R15, R6, UR5, 0x2 ;  /* 0x00000005060f7c11 */ /* 0x000fe4000f8e10ff */
[----:B------:R-:W-:Y:S01]  /*01a0*/  LEA R17, R17, UR5, 0x2 ;  /* 0x0000000511117c11 */ /* 0x000fe2000f8e10ff */
[----:B-----5:R-:W-:Y:S01]  /*01b0*/  IMAD R10, R7, UR10, R6 ;  /* 0x0000000a070a7c24 */ /* 0x020fe2000f8e0206 */
[----:B---3--:R-:W-:-:S07]  /*01c0*/  IADD3 R18, PT, PT, R18, 0x10, RZ ;  /* 0x0000001012127810 */ /* 0x008fce0007ffe0ff */
.L_x_5:
[----:B0-----:R-:W0:Y:S01]  /*01d0*/  LDC.64 R4, c[0x0][0x380] ;  /* 0x0000e000ff047b82 */ /* 0x001e220000000a00 */
[----:B------:R-:W-:Y:S01]  /*01e0*/  IMAD.IADD R25, R0, 0x1, R8 ;  /* 0x0000000100197824 */ /* 0x000fe200078e0208 */
[----:B------:R-:W-:-:S03]  /*01f0*/  IADD3 R23, PT, PT, R13, R8, RZ ;  /* 0x000000080d177210 */ /* 0x000fc60007ffe0ff */
[----:B------:R-:W-:-:S03]  /*0200*/  IMAD R25, R25, 0x407, R10 ;  /* 0x0000040719197824 */ /* 0x000fc600078e020a */
[----:B------:R-:W1:Y:S01]  /*0210*/  LDC.64 R2, c[0x0][0x388] ;  /* 0x0000e200ff027b82 */ /* 0x000e620000000a00 */
[----:B0-----:R-:W-:-:S06]  /*0220*/  IMAD.WIDE.U32 R4, R23, 0x4, R4 ;  /* 0x0000000417047825 */ /* 0x001fcc00078e0004 */
[----:B------:R-:W2:Y:S01]  /*0230*/  LDG.E R5, desc[UR8][R4.64] ;  /* 0x0000000804057981 */ /* 0x000ea2000c1e1900 */
[----:B-1----:R-:W-:-:S06]  /*0240*/  IMAD.WIDE.U32 R2, R25, 0x4, R2 ;  /* 0x0000000419027825 */ /* 0x002fcc00078e0002 */
[----:B------:R-:W3:Y:S01]  /*0250*/  LDG.E R2, desc[UR8][R2.64] ;  /* 0x0000000802027981 */ /* 0x000ee2000c1e1900 */
[C---:B------:R-:W-:Y:S01]  /*0260*/  ISETP.GE.U32.AND P1, PT, R7.reuse, 0x8, PT ;  /* 0x000000080700780c */ /* 0x040fe20003f26070 */
[----:B------:R-:W-:Y:S01]  /*0270*/  IMAD.IADD R8, R7, 0x1, R8 ;  /* 0x0000000107087824 */ /* 0x000fe200078e0208 */
[----:B------:R-:W-:-:S04]  /*0280*/  MOV R20, RZ ;  /* 0x000000ff00147202 */ /* 0x000fc80000000f00 */
[----:B------:R-:W-:Y:S01]  /*0290*/  ISETP.GE.U32.AND P0, PT, R8, 0x820, PT ;  /* 0x000008200800780c */ /* 0x000fe20003f06070 */
[----:B--2---:R0:W-:Y:S04]  /*02a0*/  STS [R16], R5 ;  /* 0x0000000510007388 */ /* 0x0041e80000000800 */
[----:B---3--:R0:W-:Y:S01]  /*02b0*/  STS [R17], R2 ;  /* 0x0000000211007388 */ /* 0x0081e20000000800 */
[----:B------:R-:W-:Y:S06]  /*02c0*/  BAR.SYNC.DEFER_BLOCKING 0x0 ;  /* 0x0000000000007b1d */ /* 0x000fec0000010000 */
[----:B------:R-:W-:Y:S05]  /*02d0*/  @!P1 BRA `(.L_x_0) ;  /* 0x0000000000a09947 */ /* 0x000fea0003800000 */
[----:B0-----:R-:W-:Y:S01]  /*02e0*/  IMAD.MOV.U32 R2, RZ, RZ, R18 ;  /* 0x000000ffff027224 */ /* 0x001fe200078e0012 */
[----:B------:R-:W-:Y:S01]  /*02f0*/  MOV R4, R15 ;  /* 0x0000000f00047202 */ /* 0x000fe20000000f00 */
[----:B------:R-:W-:-:S07]  /*0300*/  IMAD.MOV.U32 R3, RZ, RZ, R14 ;  /* 0x000000ffff037224 */ /* 0x000fce00078e000e */
.L_x_1:
[----:B------:R-:W-:Y:S01]  /*0310*/  LDS R20, [R2+-0x10] ;  /* 0xfffff00002147984 */ /* 0x000fe20000000800 */
[----:B------:R-:W-:Y:S01]  /*0320*/  LEA R24, R7, R4, 0x2 ;  /* 0x0000000407187211 */ /* 0x000fe200078e10ff */
[----:B------:R-:W-:Y:S02]  /*0330*/  VIADD R3, R3, 0x8 ;  /* 0x0000000803037836 */ /* 0x000fe40000000000 */
[----:B------:R0:W1:Y:S02]  /*0340*/  LDS R5, [R4] ;  /* 0x0000000004057984 */ /* 0x0000640000000800 */
[----:B------:R-:W-:Y:S01]  /*0350*/  IMAD R26, R7, 0x4, R24 ;  /* 0x00000004071a7824 */ /* 0x000fe200078e0218 */
[----:B------:R-:W-:Y:S01]  /*0360*/  ISETP.NE.AND P1, PT, R3, RZ, PT ;  /* 0x000000ff0300720c */ /* 0x000fe20003f25270 */
[----:B------:R-:W-:Y:S03]  /*0370*/  LDS R22, [R2+-0xc] ;  /* 0xfffff40002167984 */ /* 0x000fe60000000800 */
[C---:B------:R-:W-:Y:S01]  /*0380*/  LEA R25, R7.reuse, R26, 0x2 ;  /* 0x0000001a07197211 */ /* 0x040fe200078e10ff */
[----:B------:R2:W3:Y:S01]  /*0390*/  LDS R23, [R24] ;  /* 0x0000000018177984 */ /* 0x0004e20000000800 */
[----:B0-----:R-:W-:-:S03]  /*03a0*/  LEA R4, R7, R4, 0x5 ;  /* 0x0000000407047211 */ /* 0x001fc600078e28ff */
[C---:B------:R-:W-:Y:S01]  /*03b0*/  IMAD R29, R7.reuse, 0x4, R25 ;  /* 0x00000004071d7824 */ /* 0x040fe200078e0219 */
[----:B------:R-:W-:Y:S04]  /*03c0*/  LDS R28, [R2+-0x4] ;  /* 0xfffffc00021c7984 */ /* 0x000fe80000000800 */
[----:B------:R-:W-:Y:S01]  /*03d0*/  LDS R27, [R25] ;  /* 0x00000000191b7984 */ /* 0x000fe20000000800 */
[----:B--2---:R-:W-:Y:S01]  /*03e0*/  LEA R24, R7, R29, 0x2 ;  /* 0x0000001d07187211 */ /* 0x004fe200078e10ff */
[----:B-1----:R-:W-:Y:S02]  /*03f0*/  IMAD R19, R20, R5, R19 ;  /* 0x0000000514137224 */ /* 0x002fe400078e0213 */
[----:B------:R-:W-:Y:S04]  /*0400*/  LDS R5, [R2+-0x8] ;  /* 0xfffff80002057984 */ /* 0x000fe80000000800 */
[----:B------:R0:W1:Y:S01]  /*0410*/  LDS R20, [R26] ;  /* 0x000000001a147984 */ /* 0x0000620000000800 */
[----:B---3--:R-:W-:-:S03]  /*0420*/  IMAD R23, R22, R23, R19 ;  /* 0x0000001716177224 */ /* 0x008fc600078e0213 */
[----:B------:R-:W-:Y:S04]  /*0430*/  LDS R19, [R2] ;  /* 0x0000000002137984 */ /* 0x000fe80000000800 */
[----:B------:R-:W2:Y:S01]  /*0440*/  LDS R22, [R29] ;  /* 0x000000001d167984 */ /* 0x000ea20000000800 */
[----:B0-----:R-:W-:Y:S02]  /*0450*/  IMAD R26, R7, 0x4, R24 ;  /* 0x00000004071a7824 */ /* 0x001fe400078e0218 */
[----:B-1----:R-:W-:-:S03]  /*0460*/  IMAD R5, R5, R20, R23 ;  /* 0x0000001405057224 */ /* 0x002fc600078e0217 */
[----:B------:R-:W-:Y:S01]  /*0470*/  LEA R23, R7, R26, 0x2 ;  /* 0x0000001a07177211 */ /* 0x000fe200078e10ff */
[----:B------:R-:W-:Y:S01]  /*0480*/  LDS R20, [R2+0x4] ;  /* 0x0000040002147984 */ /* 0x000fe20000000800 */
[----:B------:R-:W-:-:S03]  /*0490*/  IMAD R27, R28, R27, R5 ;  /* 0x0000001b1c1b7224 */ /* 0x000fc600078e0205 */
[----:B------:R-:W0:Y:S01]  /*04a0*/  LDS R5, [R24] ;  /* 0x0000000018057984 */ /* 0x000e220000000800 */
[----:B--2---:R-:W-:-:S03]  /*04b0*/  IMAD R19, R19, R22, R27 ;  /* 0x0000001613137224 */ /* 0x004fc600078e021b */
[----:B------:R-:W-:Y:S04]  /*04c0*/  LDS R22, [R2+0x8] ;  /* 0x0000080002167984 */ /* 0x000fe80000000800 */
[----:B------:R-:W1:Y:S04]  /*04d0*/  LDS R26, [R26] ;  /* 0x000000001a1a7984 */ /* 0x000e680000000800 */
[----:B------:R-:W-:Y:S04]  /*04e0*/  LDS R23, [R23] ;  /* 0x0000000017177984 */ /* 0x000fe80000000800 */
[----:B------:R2:W3:Y:S02]  /*04f0*/  LDS R28, [R2+0xc] ;  /* 0x00000c00021c7984 */ /* 0x0004e40000000800 */
[----:B--2---:R-:W-:-:S02]  /*0500*/  VIADD R2, R2, 0x20 ;  /* 0x0000002002027836 */ /* 0x004fc40000000000 */
[----:B0-----:R-:W-:-:S04]  /*0510*/  IMAD R5, R20, R5, R19 ;  /* 0x0000000514057224 */ /* 0x001fc800078e0213 */
[----:B-1----:R-:W-:-:S04]  /*0520*/  IMAD R5, R22, R26, R5 ;  /* 0x0000001a16057224 */ /* 0x002fc800078e0205 */
[----:B---3--:R-:W-:Y:S01]  /*0530*/  IMAD R19, R28, R23, R5 ;  /* 0x000000171c137224 */ /* 0x008fe200078e0205 */
[----:B------:R-:W-:Y:S06]  /*0540*/  @P1 BRA `(.L_x_1) ;  /* 0xfffffffc00701947 */ /* 0x000fec000383ffff */
[----:B------:R-:W-:-:S07]  /*0550*/  MOV R20, R12 ;  /* 0x0000000c00147202 */ /* 0x000fce0000000f00 */
.L_x_0:
[----:B------:R-:W-:-:S13]  /*0560*/  ISETP.NE.AND P1, PT, R21, RZ, PT ;  /* 0x000000ff1500720c */ /* 0x000fda0003f25270 */
[----:B------:R-:W-:Y:S05]  /*0570*/  @!P1 BRA `(.L_x_2) ;  /* 0x0000000000fc9947 */ /* 0x000fea0003800000 */
[----:B0-----:R-:W-:Y:S02]  /*0580*/  IADD3 R2, PT, PT, R21, -0x1, RZ ;  /* 0xffffffff15027810 */ /* 0x001fe40007ffe0ff */
[----:B------:R-:W-:Y:S02]  /*0590*/  LOP3.LUT P2, R26, R7, 0x3, RZ, 0xc0, !PT ;  /* 0x00000003071a7812 */ /* 0x000fe4000784c0ff */
[----:B------:R-:W-:-:S13]  /*05a0*/  ISETP.GE.U32.AND P1, PT, R2, 0x3, PT ;  /* 0x000000030200780c */ /* 0x000fda0003f26070 */
[----:B------:R-:W-:Y:S05]  /*05b0*/  @!P1 BRA `(.L_x_3) ;  /* 0x0000000000649947 */ /* 0x000fea0003800000 */
[----:B------:R-:W0:Y:S01]  /*05c0*/  S2UR UR5, SR_CgaCtaId ;  /* 0x00000000000579c3 */ /* 0x000e220000008800 */
[----:B------:R-:W-:Y:S01]  /*05d0*/  UMOV UR4, 0x400 ;  /* 0x0000040000047882 */ /* 0x000fe20000000000 */
[C---:B------:R-:W-:Y:S01]  /*05e0*/  IMAD R3, R20.reuse, R7, R6 ;  /* 0x0000000714037224 */ /* 0x040fe200078e0206 */
[----:B------:R-:W-:Y:S01]  /*05f0*/  UIADD3 UR6, UPT, UPT, UR4, 0x1000, URZ ;  /* 0x0000100004067890 */ /* 0x000fe2000fffe0ff */
[----:B------:R-:W-:Y:S01]  /*0600*/  IMAD.IADD R2, R11, 0x1, R20 ;  /* 0x000000010b027824 */ /* 0x000fe200078e0214 */
[----:B------:R-:W-:Y:S02]  /*0610*/  IADD3 R20, PT, PT, R20, 0x4, RZ ;  /* 0x0000000414147810 */ /* 0x000fe40007ffe0ff */
[----:B0-----:R-:W-:Y:S02]  /*0620*/  ULEA UR6, UR5, UR6, 0x18 ;  /* 0x0000000605067291 */ /* 0x001fe4000f8ec0ff */
[----:B------:R-:W-:-:S04]  /*0630*/  ULEA UR4, UR5, UR4, 0x18 ;  /* 0x0000000405047291 */ /* 0x000fc8000f8ec0ff */
[----:B------:R-:W-:Y:S02]  /*0640*/  LEA R24, R3, UR6, 0x2 ;  /* 0x0000000603187c11 */ /* 0x000fe4000f8e10ff */
[----:B------:R-:W-:Y:S02]  /*0650*/  LEA R25, R2, UR4, 0x2 ;  /* 0x0000000402197c11 */ /* 0x000fe4000f8e10ff */
[C---:B------:R-:W-:Y:S02]  /*0660*/  LEA R22, R7.reuse, R24, 0x2 ;  /* 0x0000001807167211 */ /* 0x040fe400078e10ff */
[----:B------:R-:W-:Y:S02]  /*0670*/  LDS R24, [R24] ;  /* 0x0000000018187984 */ /* 0x000fe40000000800 */
[C---:B------:R-:W-:Y:S02]  /*0680*/  LEA R28, R7.reuse, R22, 0x2 ;  /* 0x00000016071c7211 */ /* 0x040fe400078e10ff */
[----:B------:R-:W0:Y:S03]  /*0690*/  LDS R4, [R25] ;  /* 0x0000000019047984 */ /* 0x000e260000000800 */
[----:B------:R-:W-:Y:S01]  /*06a0*/  IMAD R27, R7, 0x4, R28 ;  /* 0x00000004071b7824 */ /* 0x000fe200078e021c */
[----:B------:R-:W-:Y:S04]  /*06b0*/  LDS R3, [R25+0x4] ;  /* 0x0000040019037984 */ /* 0x000fe80000000800 */
[----:B------:R-:W1:Y:S04]  /*06c0*/  LDS R22, [R22] ;  /* 0x0000000016167984 */ /* 0x000e680000000800 */
[----:B------:R-:W-:Y:S04]  /*06d0*/  LDS R2, [R28] ;  /* 0x000000001c027984 */ /* 0x000fe80000000800 */
[----:B------:R-:W2:Y:S04]  /*06e0*/  LDS R23, [R25+0x8] ;  /* 0x0000080019177984 */ /* 0x000ea80000000800 */
[----:B------:R-:W-:Y:S04]  /*06f0*/  LDS R5, [R25+0xc] ;  /* 0x00000c0019057984 */ /* 0x000fe80000000800 */
[----:B------:R-:W3:Y:S01]  /*0700*/  LDS R27, [R27] ;  /* 0x000000001b1b7984 */ /* 0x000ee20000000800 */
[----:B0-----:R-:W-:-:S04]  /*0710*/  IMAD R4, R4, R24, R19 ;  /* 0x0000001804047224 */ /* 0x001fc800078e0213 */
[----:B-1----:R-:W-:-:S04]  /*0720*/  IMAD R3, R3, R22, R4 ;  /* 0x0000001603037224 */ /* 0x002fc800078e0204 */
[----:B--2---:R-:W-:-:S04]  /*0730*/  IMAD R2, R23, R2, R3 ;  /* 0x0000000217027224 */ /* 0x004fc800078e0203 */
[----:B---3--:R-:W-:-:S07]  /*0740*/  IMAD R19, R5, R27, R2 ;  /* 0x0000001b05137224 */ /* 0x008fce00078e0202 */
.L_x_3:
[----:B------:R-:W-:Y:S05]  /*0750*/  @!P2 BRA `(.L_x_2) ;  /* 0x000000000084a947 */ /* 0x000fea0003800000 */
[----:B------:R-:W-:Y:S02]  /*0760*/  ISETP.NE.AND P1, PT, R26, 0x1, PT ;  /* 0x000000011a00780c */ /* 0x000fe40003f25270 */
[----:B------:R-:W-:-:S11]  /*0770*/  LOP3.LUT P2, RZ, R7, 0x1, RZ, 0xc0, !PT ;  /* 0x0000000107ff7812 */ /* 0x000fd6000784c0ff */
[----:B------:R-:W-:Y:S05]  /*0780*/  @!P1 BRA `(.L_x_4) ;  /* 0x0000000000449947 */ /* 0x000fea0003800000 */
[----:B------:R-:W0:Y:S01]  /*0790*/  S2UR UR5, SR_CgaCtaId ;  /* 0x00000000000579c3 */ /* 0x000e220000008800 */
[----:B------:R-:W-:Y:S01]  /*07a0*/  UMOV UR4, 0x400 ;  /* 0x0000040000047882 */ /* 0x000fe20000000000 */
[C---:B------:R-:W-:Y:S01]  /*07b0*/  IMAD R3, R20.reuse, R7, R6 ;  /* 0x0000000714037224 */ /* 0x040fe200078e0206 */
[----:B------:R-:W-:Y:S01]  /*07c0*/  UIADD3 UR6, UPT, UPT, UR4, 0x1000, URZ ;  /* 0x0000100004067890 */ /* 0x000fe2000fffe0ff */
[----:B------:R-:W-:Y:S02]  /*07d0*/  IADD3 R2, PT, PT, R11, R20, RZ ;  /* 0x000000140b027210 */ /* 0x000fe40007ffe0ff */
[----:B------:R-:W-:Y:S01]  /*07e0*/  IADD3 R20, PT, PT, R20, 0x2, RZ ;  /* 0x0000000214147810 */ /* 0x000fe20007ffe0ff */
[----:B0-----:R-:W-:Y:S02]  /*07f0*/  ULEA UR6, UR5, UR6, 0x18 ;  /* 0x0000000605067291 */ /* 0x001fe4000f8ec0ff */
[----:B------:R-:W-:-:S04]  /*0800*/  ULEA UR4, UR5, UR4, 0x18 ;  /* 0x0000000405047291 */ /* 0x000fc8000f8ec0ff */
[----:B------:R-:W-:Y:S02]  /*0810*/  LEA R22, R3, UR6, 0x2 ;  /* 0x0000000603167c11 */ /* 0x000fe4000f8e10ff */
[----:B------:R-:W-:-:S03]  /*0820*/  LEA R2, R2, UR4, 0x2 ;  /* 0x0000000402027c11 */ /* 0x000fc6000f8e10ff */
[----:B------:R-:W-:Y:S02]  /*0830*/  IMAD R5, R7, 0x4, R22 ;  /* 0x0000000407057824 */ /* 0x000fe400078e0216 */
[----:B------:R-:W-:Y:S04]  /*0840*/  LDS R4, [R2] ;  /* 0x0000000002047984 */ /* 0x000fe80000000800 */
[----:B------:R-:W0:Y:S04]  /*0850*/  LDS R22, [R22] ;  /* 0x0000000016167984 */ /* 0x000e280000000800 */
[----:B------:R-:W-:Y:S04]  /*0860*/  LDS R3, [R2+0x4] ;  /* 0x0000040002037984 */ /* 0x000fe80000000800 */
[----:B------:R-:W1:Y:S01]  /*0870*/  LDS R5, [R5] ;  /* 0x0000000005057984 */ /* 0x000e620000000800 */
[----:B0-----:R-:W-:-:S04]  /*0880*/  IMAD R4, R4, R22, R19 ;  /* 0x0000001604047224 */ /* 0x001fc800078e0213 */
[----:B-1----:R-:W-:-:S07]  /*0890*/  IMAD R19, R3, R5, R4 ;  /* 0x0000000503137224 */ /* 0x002fce00078e0204 */
.L_x_4:
[----:B------:R-:W-:Y:S05]  /*08a0*/  @!P2 BRA `(.L_x_2) ;  /* 0x000000000030a947 */ /* 0x000fea0003800000 */
[----:B------:R-:W0:Y:S01]  /*08b0*/  S2UR UR5, SR_CgaCtaId ;  /* 0x00000000000579c3 */ /* 0x000e220000008800 */
[----:B------:R-:W-:Y:S01]  /*08c0*/  UMOV UR4, 0x400 ;  /* 0x0000040000047882 */ /* 0x000fe20000000000 */
[-C--:B------:R-:W-:Y:S01]  /*08d0*/  IMAD R3, R7, R20.reuse, R6 ;  /* 0x0000001407037224 */ /* 0x080fe200078e0206 */
[----:B------:R-:W-:Y:S01]  /*08e0*/  UIADD3 UR6, UPT, UPT, UR4, 0x1000, URZ ;  /* 0x0000100004067890 */ /* 0x000fe2000fffe0ff */
[----:B------:R-:W-:Y:S01]  /*08f0*/  IADD3 R2, PT, PT, R11, R20, RZ ;  /* 0x000000140b027210 */ /* 0x000fe20007ffe0ff */
[----:B0-----:R-:W-:Y:S02]  /*0900*/  ULEA UR4, UR5, UR4, 0x18 ;  /* 0x0000000405047291 */ /* 0x001fe4000f8ec0ff */
[----:B------:R-:W-:-:S04]  /*0910*/  ULEA UR6, UR5, UR6, 0x18 ;  /* 0x0000000605067291 */ /* 0x000fc8000f8ec0ff */
[----:B------:R-:W-:Y:S02]  /*0920*/  LEA R2, R2, UR4, 0x2 ;  /* 0x0000000402027c11 */ /* 0x000fe4000f8e10ff */
[----:B------:R-:W-:-:S04]  /*0930*/  LEA R3, R3, UR6, 0x2 ;  /* 0x0000000603037c11 */ /* 0x000fc8000f8e10ff */
[----:B------:R-:W-:Y:S04]  /*0940*/  LDS R2, [R2] ;  /* 0x0000000002027984 */ /* 0x000fe80000000800 */
[----:B------:R-:W0:Y:S02]  /*0950*/  LDS R3, [R3] ;  /* 0x0000000003037984 */ /* 0x000e240000000800 */
[----:B0-----:R-:W-:-:S07]  /*0960*/  IMAD R19, R2, R3, R19 ;  /* 0x0000000302137224 */ /* 0x001fce00078e0213 */
.L_x_2:
[----:B------:R-:W-:Y:S06]  /*0970*/  BAR.SYNC.DEFER_BLOCKING 0x0 ;  /* 0x0000000000007b1d */ /* 0x000fec0000010000 */
[----:B------:R-:W-:Y:S05]  /*0980*/  @!P0 BRA `(.L_x_5) ;  /* 0xfffffff800108947 */ /* 0x000fea000383ffff */
[----:B------:R-:W-:-:S04]  /*0990*/  ISETP.GT.AND P0, PT, R10, 0x406, PT ;  /* 0x000004060a00780c */ /* 0x000fc80003f04270 */
[----:B------:R-:W-:-:S13]  /*09a0*/  ISETP.GT.U32.OR P0, PT, R9, 0x206, P0 ;  /* 0x000002060900780c */ /* 0x000fda0000704470 */
[----:B------:R-:W-:Y:S05]  /*09b0*/  @P0 EXIT ;  /* 0x000000000000094d */ /* 0x000fea0003800000 */
[----:B0-----:R-:W0:Y:S01]  /*09c0*/  LDC.64 R2, c[0x0][0x390] ;  /* 0x0000e400ff027b82 */ /* 0x001e220000000a00 */
[----:B------:R-:W-:-:S04]  /*09d0*/  IMAD R9, R9, 0x407, R10 ;  /* 0x0000040709097824 */ /* 0x000fc800078e020a */
[----:B0-----:R-:W-:-:S05]  /*09e0*/  IMAD.WIDE R2, R9, 0x4, R2 ;  /* 0x0000000409027825 */ /* 0x001fca00078e0202 */
[----:B------:R-:W-:Y:S01]  /*09f0*/  STG.E desc[UR8][R2.64], R19 ;  /* 0x0000001302007986 */ /* 0x000fe2000c101908 */
[----:B------:R-:W-:Y:S05]  /*0a00*/  EXIT ;  /* 0x000000000000794d */ /* 0x000fea0003800000 */
.L_x_6:
[----:B------:R-:W-:-:S00]  /*0a10*/  BRA `(.L_x_6) ;  /* 0xfffffffc00fc7947 */ /* 0x000fc0000383ffff */
[----:B------:R-:W-:-:S00]  /*0a20*/  NOP ;  /* 0x0000000000007918 */ /* 0x000fc00000000000 */
        /* <DEDUP_REMOVED lines=13> */
.L_x_7:


//--------------------- .nv.shared._Z9matrixMulPKiS0_Pi --------------------------
	.section	.nv.shared._Z9matrixMulPKiS0_Pi,"aw",@nobits
	.sectionflags	@""
	.align	4
.nv.shared._Z9matrixMulPKiS0_Pi:
	.zero		9216


//--------------------- .nv.shared.reserved.0     --------------------------
	.section	.nv.shared.reserved.0,"aw",@nobits
	.weak		__nv_reservedSMEM_offset_0_alias
	.size		__nv_reservedSMEM_offset_0_alias, 0, 64
	.other		__nv_reservedSMEM_offset_0_alias,@"STO_CUDA_RESERVED_SHARED STV_DEFAULT"
__nv_reservedSMEM_offset_0_alias:
	.zero		0
	.zero		64


//--------------------- .nv.constant0._Z9matrixMulPKiS0_Pi --------------------------
	.section	.nv.constant0._Z9matrixMulPKiS0_Pi,"a",@progbits
	.sectionflags	@""
	.align	4
.nv.constant0._Z9matrixMulPKiS0_Pi:
	.zero		920


//--------------------- SYMBOLS --------------------------

	.type		.nv.reservedSmem.offset0,@object
	.size		.nv.reservedSmem.offset0,0x4
	.type		.nv.reservedSmem.cap,@object
	.size		.nv.reservedSmem.cap,0x4
